//
// Generated by NVIDIA NVVM Compiler
//
// Compiler Build ID: CL-36424714
// Cuda compilation tools, release 13.0, V13.0.88
// Based on NVVM 20.0.0
//

.version 9.0
.target sm_100
.address_size 64

	// .globl	_Z6gpuSumPiS_iii

.visible .entry _Z6gpuSumPiS_iii(
	.param .u64 .ptr .align 1 _Z6gpuSumPiS_iii_param_0,
	.param .u64 .ptr .align 1 _Z6gpuSumPiS_iii_param_1,
	.param .u32 _Z6gpuSumPiS_iii_param_2,
	.param .u32 _Z6gpuSumPiS_iii_param_3,
	.param .u32 _Z6gpuSumPiS_iii_param_4
)
{
	.reg .pred 	%p<11>;
	.reg .b32 	%r<121>;
	.reg .b64 	%rd<16>;

	ld.param.u64 	%rd4, [_Z6gpuSumPiS_iii_param_0];
	ld.param.u64 	%rd3, [_Z6gpuSumPiS_iii_param_1];
	ld.param.u32 	%r36, [_Z6gpuSumPiS_iii_param_2];
	ld.param.u32 	%r35, [_Z6gpuSumPiS_iii_param_3];
	cvta.to.global.u64 	%rd1, %rd4;
	mov.u32 	%r37, %ctaid.x;
	mov.u32 	%r38, %ntid.x;
	mov.u32 	%r39, %tid.x;
	mad.lo.s32 	%r1, %r37, %r38, %r39;
	setp.ge.s32 	%p1, %r1, %r36;
	@%p1 bra 	$L__BB0_15;
	mul.lo.s32 	%r109, %r35, %r1;
	setp.lt.s32 	%p2, %r35, 1;
	mov.b32 	%r120, 0;
	@%p2 bra 	$L__BB0_14;
	add.s32 	%r43, %r109, 1;
	add.s32 	%r44, %r109, %r35;
	max.s32 	%r45, %r44, %r43;
	sub.s32 	%r3, %r45, %r109;
	and.b32  	%r4, %r3, 15;
	sub.s32 	%r46, %r109, %r45;
	setp.gt.u32 	%p3, %r46, -16;
	mov.b32 	%r120, 0;
	@%p3 bra 	$L__BB0_5;
	and.b32  	%r48, %r3, -16;
	neg.s32 	%r105, %r48;
	add.s64 	%rd2, %rd1, 32;
	mov.b32 	%r120, 0;
$L__BB0_4:
	.pragma "nounroll";
	mul.wide.s32 	%rd5, %r109, 4;
	add.s64 	%rd6, %rd2, %rd5;
	ld.global.u32 	%r49, [%rd6+-32];
	add.s32 	%r50, %r49, %r120;
	ld.global.u32 	%r51, [%rd6+-28];
	add.s32 	%r52, %r51, %r50;
	ld.global.u32 	%r53, [%rd6+-24];
	add.s32 	%r54, %r53, %r52;
	ld.global.u32 	%r55, [%rd6+-20];
	add.s32 	%r56, %r55, %r54;
	ld.global.u32 	%r57, [%rd6+-16];
	add.s32 	%r58, %r57, %r56;
	ld.global.u32 	%r59, [%rd6+-12];
	add.s32 	%r60, %r59, %r58;
	ld.global.u32 	%r61, [%rd6+-8];
	add.s32 	%r62, %r61, %r60;
	ld.global.u32 	%r63, [%rd6+-4];
	add.s32 	%r64, %r63, %r62;
	ld.global.u32 	%r65, [%rd6];
	add.s32 	%r66, %r65, %r64;
	ld.global.u32 	%r67, [%rd6+4];
	add.s32 	%r68, %r67, %r66;
	ld.global.u32 	%r69, [%rd6+8];
	add.s32 	%r70, %r69, %r68;
	ld.global.u32 	%r71, [%rd6+12];
	add.s32 	%r72, %r71, %r70;
	ld.global.u32 	%r73, [%rd6+16];
	add.s32 	%r74, %r73, %r72;
	ld.global.u32 	%r75, [%rd6+20];
	add.s32 	%r76, %r75, %r74;
	ld.global.u32 	%r77, [%rd6+24];
	add.s32 	%r78, %r77, %r76;
	ld.global.u32 	%r79, [%rd6+28];
	add.s32 	%r120, %r79, %r78;
	add.s32 	%r109, %r109, 16;
	add.s32 	%r105, %r105, 16;
	setp.ne.s32 	%p4, %r105, 0;
	@%p4 bra 	$L__BB0_4;
$L__BB0_5:
	setp.eq.s32 	%p5, %r4, 0;
	@%p5 bra 	$L__BB0_14;
	and.b32  	%r15, %r3, 7;
	setp.lt.u32 	%p6, %r4, 8;
	@%p6 bra 	$L__BB0_8;
	mul.wide.s32 	%rd7, %r109, 4;
	add.s64 	%rd8, %rd1, %rd7;
	ld.global.u32 	%r81, [%rd8];
	add.s32 	%r82, %r81, %r120;
	ld.global.u32 	%r83, [%rd8+4];
	add.s32 	%r84, %r83, %r82;
	ld.global.u32 	%r85, [%rd8+8];
	add.s32 	%r86, %r85, %r84;
	ld.global.u32 	%r87, [%rd8+12];
	add.s32 	%r88, %r87, %r86;
	ld.global.u32 	%r89, [%rd8+16];
	add.s32 	%r90, %r89, %r88;
	ld.global.u32 	%r91, [%rd8+20];
	add.s32 	%r92, %r91, %r90;
	ld.global.u32 	%r93, [%rd8+24];
	add.s32 	%r94, %r93, %r92;
	ld.global.u32 	%r95, [%rd8+28];
	add.s32 	%r120, %r95, %r94;
	add.s32 	%r109, %r109, 8;
$L__BB0_8:
	setp.eq.s32 	%p7, %r15, 0;
	@%p7 bra 	$L__BB0_14;
	and.b32  	%r21, %r3, 3;
	setp.lt.u32 	%p8, %r15, 4;
	@%p8 bra 	$L__BB0_11;
	mul.wide.s32 	%rd9, %r109, 4;
	add.s64 	%rd10, %rd1, %rd9;
	ld.global.u32 	%r97, [%rd10];
	add.s32 	%r98, %r97, %r120;
	ld.global.u32 	%r99, [%rd10+4];
	add.s32 	%r100, %r99, %r98;
	ld.global.u32 	%r101, [%rd10+8];
	add.s32 	%r102, %r101, %r100;
	ld.global.u32 	%r103, [%rd10+12];
	add.s32 	%r120, %r103, %r102;
	add.s32 	%r109, %r109, 4;
$L__BB0_11:
	setp.eq.s32 	%p9, %r21, 0;
	@%p9 bra 	$L__BB0_14;
	neg.s32 	%r117, %r21;
$L__BB0_13:
	.pragma "nounroll";
	mul.wide.s32 	%rd11, %r109, 4;
	add.s64 	%rd12, %rd1, %rd11;
	ld.global.u32 	%r104, [%rd12];
	add.s32 	%r120, %r104, %r120;
	add.s32 	%r109, %r109, 1;
	add.s32 	%r117, %r117, 1;
	setp.ne.s32 	%p10, %r117, 0;
	@%p10 bra 	$L__BB0_13;
$L__BB0_14:
	cvta.to.global.u64 	%rd13, %rd3;
	mul.wide.s32 	%rd14, %r1, 4;
	add.s64 	%rd15, %rd13, %rd14;
	st.global.u32 	[%rd15], %r120;
$L__BB0_15:
	ret;

}


// ===== COMPILED SASS (sm_100) =====

	.target	sm_100

	.elftype	@"ET_EXEC"


//--------------------- .note.nv.tkinfo           --------------------------
	.section	.note.nv.tkinfo,"",@"SHT_NOTE"
	.sectionflags	@"SHF_NOTE_NV_TKINFO"
	.tkinfo
        /*0018*/ 	.word	0x00000002
        /*0030*/ 	.string	""
        /*0030*/ 	.string	"ptxas"
        /*0030*/ 	.string	"Cuda compilation tools, release 13.0, V13.0.88"
        /*0030*/ 	.string	"Build cuda_13.0.r13.0/compiler.36424714_0"
        /*0030*/ 	.string	"-arch sm_100 -m 64 "



//--------------------- .note.nv.cuinfo           --------------------------
	.section	.note.nv.cuinfo,"",@"SHT_NOTE"
	.sectionflags	@"SHF_NOTE_NV_CUINFO"
        /*0018*/ 	.short	0x0002
        /*001a*/ 	.short	0x0064
        /*001c*/ 	.short	0x0082
	.zero		2


//--------------------- .nv.info                  --------------------------
	.section	.nv.info,"",@"SHT_CUDA_INFO"
	.align	4


	//----- nvinfo : EIATTR_REGCOUNT
	.align		4
        /*0000*/ 	.byte	0x04, 0x2f
        /*0002*/ 	.short	(.L_1 - .L_0)
	.align		4
.L_0:
        /*0004*/ 	.word	index@(_Z6gpuSumPiS_iii)
        /*0008*/ 	.word	0x0000001d


	//----- nvinfo : EIATTR_FRAME_SIZE
	.align		4
.L_1:
        /*000c*/ 	.byte	0x04, 0x11
        /*000e*/ 	.short	(.L_3 - .L_2)
	.align		4
.L_2:
        /*0010*/ 	.word	index@(_Z6gpuSumPiS_iii)
        /*0014*/ 	.word	0x00000000


	//----- nvinfo : EIATTR_MIN_STACK_SIZE
	.align		4
.L_3:
        /*0018*/ 	.byte	0x04, 0x12
        /*001a*/ 	.short	(.L_5 - .L_4)
	.align		4
.L_4:
        /*001c*/ 	.word	index@(_Z6gpuSumPiS_iii)
        /*0020*/ 	.word	0x00000000
.L_5:


//--------------------- .nv.compat                --------------------------
	.section	.nv.compat,"",@"SHT_CUDA_COMPAT_INFO"
	.align	4
        /*0000*/ 	.byte	0x02, 0x09, 0x00, 0x00, 0x02, 0x02, 0x01, 0x00, 0x02, 0x05, 0x05, 0x00, 0x03, 0x07, 0x01, 0x01
        /*0010*/ 	.byte	0x02, 0x03, 0x00, 0x00, 0x02, 0x06, 0x01, 0x00, 0x04, 0x0b, 0x08, 0x00, 0x09, 0x00, 0x00, 0x00
        /*0020*/ 	.byte	0x00, 0x00, 0x00, 0x00


//--------------------- .nv.info._Z6gpuSumPiS_iii --------------------------
	.section	.nv.info._Z6gpuSumPiS_iii,"",@"SHT_CUDA_INFO"
	.sectionflags	@""
	.align	4


	//----- nvinfo : EIATTR_CUDA_API_VERSION
	.align		4
        /*0000*/ 	.byte	0x04, 0x37
        /*0002*/ 	.short	(.L_7 - .L_6)
.L_6:
        /*0004*/ 	.word	0x00000082


	//----- nvinfo : EIATTR_KPARAM_INFO
	.align		4
.L_7:
        /*0008*/ 	.byte	0x04, 0x17
        /*000a*/ 	.short	(.L_9 - .L_8)
.L_8:
        /*000c*/ 	.word	0x00000000
        /*0010*/ 	.short	0x0004
        /*0012*/ 	.short	0x0018
        /*0014*/ 	.byte	0x00, 0xf0, 0x11, 0x00


	//----- nvinfo : EIATTR_KPARAM_INFO
	.align		4
.L_9:
        /*0018*/ 	.byte	0x04, 0x17
        /*001a*/ 	.short	(.L_11 - .L_10)
.L_10:
        /*001c*/ 	.word	0x00000000
        /*0020*/ 	.short	0x0003
        /*0022*/ 	.short	0x0014
        /*0024*/ 	.byte	0x00, 0xf0, 0x11, 0x00


	//----- nvinfo : EIATTR_KPARAM_INFO
	.align		4
.L_11:
        /*0028*/ 	.byte	0x04, 0x17
        /*002a*/ 	.short	(.L_13 - .L_12)
.L_12:
        /*002c*/ 	.word	0x00000000
        /*0030*/ 	.short	0x0002
        /*0032*/ 	.short	0x0010
        /*0034*/ 	.byte	0x00, 0xf0, 0x11, 0x00


	//----- nvinfo : EIATTR_KPARAM_INFO
	.align		4
.L_13:
        /*0038*/ 	.byte	0x04, 0x17
        /*003a*/ 	.short	(.L_15 - .L_14)
.L_14:
        /*003c*/ 	.word	0x00000000
        /*0040*/ 	.short	0x0001
        /*0042*/ 	.short	0x0008
        /*0044*/ 	.byte	0x00, 0xf5, 0x21, 0x00


	//----- nvinfo : EIATTR_KPARAM_INFO
	.align		4
.L_15:
        /*0048*/ 	.byte	0x04, 0x17
        /*004a*/ 	.short	(.L_17 - .L_16)
.L_16:
        /*004c*/ 	.word	0x00000000
        /*0050*/ 	.short	0x0000
        /*0052*/ 	.short	0x0000
        /*0054*/ 	.byte	0x00, 0xf5, 0x21, 0x00


	//----- nvinfo : EIATTR_SPARSE_MMA_MASK
	.align		4
.L_17:
        /*0058*/ 	.byte	0x03, 0x50
        /*005a*/ 	.short	0x0000


	//----- nvinfo : EIATTR_MAXREG_COUNT
	.align		4
        /*005c*/ 	.byte	0x03, 0x1b
        /*005e*/ 	.short	0x00ff


	//----- nvinfo : EIATTR_MERCURY_ISA_VERSION
	.align		4
        /*0060*/ 	.byte	0x03, 0x5f
        /*0062*/ 	.short	0x0101


	//----- nvinfo : EIATTR_VRC_CTA_INIT_COUNT
	.align		4
        /*0064*/ 	.byte	0x02, 0x4a
	.zero		1
	.zero		1


	//----- nvinfo : EIATTR_EXIT_INSTR_OFFSETS
	.align		4
        /*0068*/ 	.byte	0x04, 0x1c
        /*006a*/ 	.short	(.L_19 - .L_18)


	//   ....[0]....
.L_18:
        /*006c*/ 	.word	0x00000070


	//   ....[1]....
        /*0070*/ 	.word	0x00000710


	//----- nvinfo : EIATTR_CRS_STACK_SIZE
	.align		4
.L_19:
        /*0074*/ 	.byte	0x04, 0x1e
        /*0076*/ 	.short	(.L_21 - .L_20)
.L_20:
        /*0078*/ 	.word	0x00000000


	//----- nvinfo : EIATTR_CBANK_PARAM_SIZE
	.align		4
.L_21:
        /*007c*/ 	.byte	0x03, 0x19
        /*007e*/ 	.short	0x001c


	//----- nvinfo : EIATTR_PARAM_CBANK
	.align		4
        /*0080*/ 	.byte	0x04, 0x0a
        /*0082*/ 	.short	(.L_23 - .L_22)
	.align		4
.L_22:
        /*0084*/ 	.word	index@(.nv.constant0._Z6gpuSumPiS_iii)
        /*0088*/ 	.short	0x0380
        /*008a*/ 	.short	0x001c


	//----- nvinfo : EIATTR_SW_WAR
	.align		4
.L_23:
        /*008c*/ 	.byte	0x04, 0x36
        /*008e*/ 	.short	(.L_25 - .L_24)
.L_24:
        /*0090*/ 	.word	0x00000008
.L_25:


//--------------------- .nv.callgraph             --------------------------
	.section	.nv.callgraph,"",@"SHT_CUDA_CALLGRAPH"
	.align	4
	.sectionentsize	8
	.align		4
        /*0000*/ 	.word	0x00000000
	.align		4
        /*0004*/ 	.word	0xffffffff
	.align		4
        /*0008*/ 	.word	0x00000000
	.align		4
        /*000c*/ 	.word	0xfffffffe
	.align		4
        /*0010*/ 	.word	0x00000000
	.align		4
        /*0014*/ 	.word	0xfffffffd
	.align		4
        /*0018*/ 	.word	0x00000000
	.align		4
        /*001c*/ 	.word	0xfffffffc


//--------------------- .text._Z6gpuSumPiS_iii    --------------------------
	.section	.text._Z6gpuSumPiS_iii,"ax",@progbits
	.align	128
        .global         _Z6gpuSumPiS_iii
        .type           _Z6gpuSumPiS_iii,@function
        .size           _Z6gpuSumPiS_iii,(.L_x_11 - _Z6gpuSumPiS_iii)
        .other          _Z6gpuSumPiS_iii,@"STO_CUDA_ENTRY STV_DEFAULT"
_Z6gpuSumPiS_iii:
.text._Z6gpuSumPiS_iii:
[----:B------:R-:W-:Y:S01]  /*0000*/  LDC R1, c[0x0][0x37c] ;  /* 0x0000df00ff017b82 */ /* 0x000fe20000000800 */
[----:B------:R-:W0:Y:S07]  /*0010*/  S2R R3, SR_TID.X ;  /* 0x0000000000037919 */ /* 0x000e2e0000002100 */
[----:B------:R-:W0:Y:S01]  /*0020*/  S2UR UR4, SR_CTAID.X ;  /* 0x00000000000479c3 */ /* 0x000e220000002500 */
[----:B------:R-:W1:Y:S07]  /*0030*/  LDCU UR5, c[0x0][0x390] ;  /* 0x00007200ff0577ac */ /* 0x000e6e0008000800 */
[----:B------:R-:W0:Y:S02]  /*0040*/  LDC R4, c[0x0][0x360] ;  /* 0x0000d800ff047b82 */ /* 0x000e240000000800 */
[----:B0-----:R-:W-:-:S05]  /*0050*/  IMAD R4, R4, UR4, R3 ;  /* 0x0000000404047c24 */ /* 0x001fca000f8e0203 */
[----:B-1----:R-:W-:-:S13]  /*0060*/  ISETP.GE.AND P0, PT, R4, UR5, PT ;  /* 0x0000000504007c0c */ /* 0x002fda000bf06270 */
[----:B------:R-:W-:Y:S05]  /*0070*/  @P0 EXIT ;  /* 0x000000000000094d */ /* 0x000fea0003800000 */
[----:B------:R-:W0:Y:S01]  /*0080*/  LDCU UR6, c[0x0][0x394] ;  /* 0x00007280ff0677ac */ /* 0x000e220008000800 */
[----:B------:R-:W-:Y:S01]  /*0090*/  IMAD.MOV.U32 R0, RZ, RZ, RZ ;  /* 0x000000ffff007224 */ /* 0x000fe200078e00ff */
[----:B------:R-:W1:Y:S01]  /*00a0*/  LDCU.64 UR4, c[0x0][0x358] ;  /* 0x00006b00ff0477ac */ /* 0x000e620008000a00 */
[----:B0-----:R-:W-:-:S09]  /*00b0*/  UISETP.GE.AND UP0, UPT, UR6, 0x1, UPT ;  /* 0x000000010600788c */ /* 0x001fd2000bf06270 */
[----:B-1----:R-:W-:Y:S05]  /*00c0*/  BRA.U !UP0, `(.L_x_0) ;  /* 0x0000000508847547 */ /* 0x002fea000b800000 */
[----:B------:R-:W-:Y:S01]  /*00d0*/  IMAD R5, R4, UR6, RZ ;  /* 0x0000000604057c24 */ /* 0x000fe2000f8e02ff */
[----:B------:R-:W-:Y:S03]  /*00e0*/  BSSY.RECONVERGENT B0, `(.L_x_1) ;  /* 0x000002d000007945 */ /* 0x000fe60003800200 */
[----:B------:R-:W-:-:S05]  /*00f0*/  VIADD R0, R5, 0x1 ;  /* 0x0000000105007836 */ /* 0x000fca0000000000 */
[----:B------:R-:W-:-:S05]  /*0100*/  VIADDMNMX R0, R5, UR6, R0, !PT ;  /* 0x0000000605007c46 */ /* 0x000fca000f800100 */
[----:B------:R-:W-:Y:S02]  /*0110*/  IMAD.IADD R8, R0, 0x1, -R5 ;  /* 0x0000000100087824 */ /* 0x000fe400078e0a05 */
[----:B------:R-:W-:-:S03]  /*0120*/  IMAD.IADD R0, R5, 0x1, -R0 ;  /* 0x0000000105007824 */ /* 0x000fc600078e0a00 */
[----:B------:R-:W-:Y:S02]  /*0130*/  LOP3.LUT R24, R8, 0xf, RZ, 0xc0, !PT ;  /* 0x0000000f08187812 */ /* 0x000fe400078ec0ff */
[----:B------:R-:W-:Y:S01]  /*0140*/  ISETP.GT.U32.AND P1, PT, R0, -0x10, PT ;  /* 0xfffffff00000780c */ /* 0x000fe20003f24070 */
[----:B------:R-:W-:Y:S01]  /*0150*/  IMAD.MOV.U32 R0, RZ, RZ, RZ ;  /* 0x000000ffff007224 */ /* 0x000fe200078e00ff */
[----:B------:R-:W-:-:S11]  /*0160*/  ISETP.NE.AND P0, PT, R24, RZ, PT ;  /* 0x000000ff1800720c */ /* 0x000fd60003f05270 */
[----:B------:R-:W-:Y:S05]  /*0170*/  @P1 BRA `(.L_x_2) ;  /* 0x00000000008c1947 */ /* 0x000fea0003800000 */
[----:B------:R-:W0:Y:S01]  /*0180*/  LDC.64 R2, c[0x0][0x380] ;  /* 0x0000e000ff027b82 */ /* 0x000e220000000a00 */
[----:B------:R-:W-:Y:S01]  /*0190*/  LOP3.LUT R9, R8, 0xfffffff0, RZ, 0xc0, !PT ;  /* 0xfffffff008097812 */ /* 0x000fe200078ec0ff */
[----:B------:R-:W-:-:S04]  /*01a0*/  IMAD.MOV.U32 R0, RZ, RZ, RZ ;  /* 0x000000ffff007224 */ /* 0x000fc800078e00ff */
[----:B------:R-:W-:Y:S01]  /*01b0*/  IMAD.MOV R9, RZ, RZ, -R9 ;  /* 0x000000ffff097224 */ /* 0x000fe200078e0a09 */
[----:B0-----:R-:W-:-:S05]  /*01c0*/  IADD3 R2, P1, PT, R2, 0x20, RZ ;  /* 0x0000002002027810 */ /* 0x001fca0007f3e0ff */
[----:B------:R-:W-:-:S08]  /*01d0*/  IMAD.X R3, RZ, RZ, R3, P1 ;  /* 0x000000ffff037224 */ /* 0x000fd000008e0603 */
.L_x_3:
[----:B------:R-:W-:-:S05]  /*01e0*/  IMAD.WIDE R6, R5, 0x4, R2 ;  /* 0x0000000405067825 */ /* 0x000fca00078e0202 */
[----:B------:R-:W2:Y:S04]  /*01f0*/  LDG.E R19, desc[UR4][R6.64+-0x20] ;  /* 0xffffe00406137981 */ /* 0x000ea8000c1e1900 */
[----:B------:R-:W2:Y:S04]  /*0200*/  LDG.E R18, desc[UR4][R6.64+-0x1c] ;  /* 0xffffe40406127981 */ /* 0x000ea8000c1e1900 */
[----:B------:R-:W3:Y:S04]  /*0210*/  LDG.E R21, desc[UR4][R6.64+-0x18] ;  /* 0xffffe80406157981 */ /* 0x000ee8000c1e1900 */
[----:B------:R-:W3:Y:S04]  /*0220*/  LDG.E R20, desc[UR4][R6.64+-0x14] ;  /* 0xffffec0406147981 */ /* 0x000ee8000c1e1900 */
[----:B------:R-:W4:Y:S04]  /*0230*/  LDG.E R23, desc[UR4][R6.64+-0x10] ;  /* 0xfffff00406177981 */ /* 0x000f28000c1e1900 */
[----:B------:R-:W4:Y:S04]  /*0240*/  LDG.E R22, desc[UR4][R6.64+-0xc] ;  /* 0xfffff40406167981 */ /* 0x000f28000c1e1900 */
[----:B------:R-:W5:Y:S04]  /*0250*/  LDG.E R25, desc[UR4][R6.64+-0x8] ;  /* 0xfffff80406197981 */ /* 0x000f68000c1e1900 */
        /* <DEDUP_REMOVED lines=8> */
[----:B------:R-:W5:Y:S01]  /*02e0*/  LDG.E R17, desc[UR4][R6.64+0x1c] ;  /* 0x00001c0406117981 */ /* 0x000f62000c1e1900 */
[----:B------:R-:W-:-:S02]  /*02f0*/  VIADD R9, R9, 0x10 ;  /* 0x0000001009097836 */ /* 0x000fc40000000000 */
[----:B------:R-:W-:-:S03]  /*0300*/  VIADD R5, R5, 0x10 ;  /* 0x0000001005057836 */ /* 0x000fc60000000000 */
[----:B------:R-:W-:Y:S02]  /*0310*/  ISETP.NE.AND P1, PT, R9, RZ, PT ;  /* 0x000000ff0900720c */ /* 0x000fe40003f25270 */
[----:B--2---:R-:W-:-:S04]  /*0320*/  IADD3 R18, PT, PT, R18, R19, R0 ;  /* 0x0000001312127210 */ /* 0x004fc80007ffe000 */
[----:B---3--:R-:W-:-:S04]  /*0330*/  IADD3 R18, PT, PT, R20, R21, R18 ;  /* 0x0000001514127210 */ /* 0x008fc80007ffe012 */
[----:B----4-:R-:W-:-:S04]  /*0340*/  IADD3 R18, PT, PT, R22, R23, R18 ;  /* 0x0000001716127210 */ /* 0x010fc80007ffe012 */
[----:B-----5:R-:W-:-:S04]  /*0350*/  IADD3 R18, PT, PT, R26, R25, R18 ;  /* 0x000000191a127210 */ /* 0x020fc80007ffe012 */
[----:B------:R-:W-:-:S04]  /*0360*/  IADD3 R15, PT, PT, R15, R16, R18 ;  /* 0x000000100f0f7210 */ /* 0x000fc80007ffe012 */
[----:B------:R-:W-:-:S04]  /*0370*/  IADD3 R13, PT, PT, R13, R14, R15 ;  /* 0x0000000e0d0d7210 */ /* 0x000fc80007ffe00f */
[----:B------:R-:W-:-:S04]  /*0380*/  IADD3 R11, PT, PT, R11, R12, R13 ;  /* 0x0000000c0b0b7210 */ /* 0x000fc80007ffe00d */
[----:B------:R-:W-:Y:S01]  /*0390*/  IADD3 R0, PT, PT, R17, R10, R11 ;  /* 0x0000000a11007210 */ /* 0x000fe20007ffe00b */
[----:B------:R-:W-:Y:S06]  /*03a0*/  @P1 BRA `(.L_x_3) ;  /* 0xfffffffc008c1947 */ /* 0x000fec000383ffff */
.L_x_2:
[----:B------:R-:W-:Y:S05]  /*03b0*/  BSYNC.RECONVERGENT B0 ;  /* 0x0000000000007941 */ /* 0x000fea0003800200 */
.L_x_1:
[----:B------:R-:W-:Y:S04]  /*03c0*/  BSSY.RECONVERGENT B0, `(.L_x_0) ;  /* 0x0000031000007945 */ /* 0x000fe80003800200 */
[----:B------:R-:W-:Y:S05]  /*03d0*/  @!P0 BRA `(.L_x_4) ;  /* 0x0000000000bc8947 */ /* 0x000fea0003800000 */
[----:B------:R-:W-:Y:S01]  /*03e0*/  ISETP.GE.U32.AND P0, PT, R24, 0x8, PT ;  /* 0x000000081800780c */ /* 0x000fe20003f06070 */
[----:B------:R-:W-:Y:S01]  /*03f0*/  BSSY.RECONVERGENT B1, `(.L_x_5) ;  /* 0x0000013000017945 */ /* 0x000fe20003800200 */
[----:B------:R-:W-:-:S04]  /*0400*/  LOP3.LUT R15, R8, 0x7, RZ, 0xc0, !PT ;  /* 0x00000007080f7812 */ /* 0x000fc800078ec0ff */
[----:B------:R-:W-:-:S07]  /*0410*/  ISETP.NE.AND P1, PT, R15, RZ, PT ;  /* 0x000000ff0f00720c */ /* 0x000fce0003f25270 */
[----:B------:R-:W-:Y:S06]  /*0420*/  @!P0 BRA `(.L_x_6) ;  /* 0x00000000003c8947 */ /* 0x000fec0003800000 */
[----:B------:R-:W0:Y:S02]  /*0430*/  LDC.64 R2, c[0x0][0x380] ;  /* 0x0000e000ff027b82 */ /* 0x000e240000000a00 */
[----:B0-----:R-:W-:-:S05]  /*0440*/  IMAD.WIDE R2, R5, 0x4, R2 ;  /* 0x0000000405027825 */ /* 0x001fca00078e0202 */
[----:B------:R-:W2:Y:S04]  /*0450*/  LDG.E R7, desc[UR4][R2.64] ;  /* 0x0000000402077981 */ /* 0x000ea8000c1e1900 */
[----:B------:R-:W2:Y:S04]  /*0460*/  LDG.E R6, desc[UR4][R2.64+0x4] ;  /* 0x0000040402067981 */ /* 0x000ea8000c1e1900 */
[----:B------:R-:W3:Y:S04]  /*0470*/  LDG.E R9, desc[UR4][R2.64+0x8] ;  /* 0x0000080402097981 */ /* 0x000ee8000c1e1900 */
[----:B------:R-:W3:Y:S04]  /*0480*/  LDG.E R10, desc[UR4][R2.64+0xc] ;  /* 0x00000c04020a7981 */ /* 0x000ee8000c1e1900 */
[----:B------:R-:W4:Y:S04]  /*0490*/  LDG.E R11, desc[UR4][R2.64+0x10] ;  /* 0x00001004020b7981 */ /* 0x000f28000c1e1900 */
[----:B------:R-:W4:Y:S04]  /*04a0*/  LDG.E R12, desc[UR4][R2.64+0x14] ;  /* 0x00001404020c7981 */ /* 0x000f28000c1e1900 */
[----:B------:R-:W5:Y:S04]  /*04b0*/  LDG.E R13, desc[UR4][R2.64+0x18] ;  /* 0x00001804020d7981 */ /* 0x000f68000c1e1900 */
[----:B------:R-:W5:Y:S01]  /*04c0*/  LDG.E R14, desc[UR4][R2.64+0x1c] ;  /* 0x00001c04020e7981 */ /* 0x000f62000c1e1900 */
[----:B------:R-:W-:Y:S01]  /*04d0*/  VIADD R5, R5, 0x8 ;  /* 0x0000000805057836 */ /* 0x000fe20000000000 */
[----:B--2---:R-:W-:-:S04]  /*04e0*/  IADD3 R6, PT, PT, R6, R7, R0 ;  /* 0x0000000706067210 */ /* 0x004fc80007ffe000 */
[----:B---3--:R-:W-:-:S04]  /*04f0*/  IADD3 R6, PT, PT, R10, R9, R6 ;  /* 0x000000090a067210 */ /* 0x008fc80007ffe006 */
[----:B----4-:R-:W-:-:S04]  /*0500*/  IADD3 R6, PT, PT, R12, R11, R6 ;  /* 0x0000000b0c067210 */ /* 0x010fc80007ffe006 */
[----:B-----5:R-:W-:-:S07]  /*0510*/  IADD3 R0, PT, PT, R14, R13, R6 ;  /* 0x0000000d0e007210 */ /* 0x020fce0007ffe006 */
.L_x_6:
[----:B------:R-:W-:Y:S05]  /*0520*/  BSYNC.RECONVERGENT B1 ;  /* 0x0000000000017941 */ /* 0x000fea0003800200 */
.L_x_5:
        /* <DEDUP_REMOVED lines=11> */
[----:B------:R-:W3:Y:S01]  /*05e0*/  LDG.E R10, desc[UR4][R2.64+0xc] ;  /* 0x00000c04020a7981 */ /* 0x000ee2000c1e1900 */
[----:B------:R-:W-:Y:S01]  /*05f0*/  VIADD R5, R5, 0x4 ;  /* 0x0000000405057836 */ /* 0x000fe20000000000 */
[----:B--2---:R-:W-:-:S04]  /*0600*/  IADD3 R0, PT, PT, R6, R7, R0 ;  /* 0x0000000706007210 */ /* 0x004fc80007ffe000 */
[----:B---3--:R-:W-:-:S07]  /*0610*/  IADD3 R0, PT, PT, R10, R9, R0 ;  /* 0x000000090a007210 */ /* 0x008fce0007ffe000 */
.L_x_8:
[----:B------:R-:W-:Y:S05]  /*0620*/  BSYNC.RECONVERGENT B1 ;  /* 0x0000000000017941 */ /* 0x000fea0003800200 */
.L_x_7:
[----:B------:R-:W-:Y:S05]  /*0630*/  @!P1 BRA `(.L_x_4) ;  /* 0x0000000000249947 */ /* 0x000fea0003800000 */
[----:B------:R-:W0:Y:S01]  /*0640*/  LDC.64 R6, c[0x0][0x380] ;  /* 0x0000e000ff067b82 */ /* 0x000e220000000a00 */
[----:B------:R-:W-:-:S07]  /*0650*/  IMAD.MOV R8, RZ, RZ, -R8 ;  /* 0x000000ffff087224 */ /* 0x000fce00078e0a08 */
.L_x_9:
[----:B0-----:R-:W-:-:S06]  /*0660*/  IMAD.WIDE R2, R5, 0x4, R6 ;  /* 0x0000000405027825 */ /* 0x001fcc00078e0206 */
[----:B------:R-:W2:Y:S01]  /*0670*/  LDG.E R3, desc[UR4][R2.64] ;  /* 0x0000000402037981 */ /* 0x000ea2000c1e1900 */
[----:B------:R-:W-:Y:S02]  /*0680*/  VIADD R8, R8, 0x1 ;  /* 0x0000000108087836 */ /* 0x000fe40000000000 */
[----:B------:R-:W-:-:S03]  /*0690*/  VIADD R5, R5, 0x1 ;  /* 0x0000000105057836 */ /* 0x000fc60000000000 */
[----:B------:R-:W-:Y:S01]  /*06a0*/  ISETP.NE.AND P0, PT, R8, RZ, PT ;  /* 0x000000ff0800720c */ /* 0x000fe20003f05270 */
[----:B--2---:R-:W-:-:S12]  /*06b0*/  IMAD.IADD R0, R3, 0x1, R0 ;  /* 0x0000000103007824 */ /* 0x004fd800078e0200 */
[----:B------:R-:W-:Y:S05]  /*06c0*/  @P0 BRA `(.L_x_9) ;  /* 0xfffffffc00e40947 */ /* 0x000fea000383ffff */
.L_x_4:
[----:B------:R-:W-:Y:S05]  /*06d0*/  BSYNC.RECONVERGENT B0 ;  /* 0x0000000000007941 */ /* 0x000fea0003800200 */
.L_x_0:
[----:B------:R-:W0:Y:S02]  /*06e0*/  LDC.64 R2, c[0x0][0x388] ;  /* 0x0000e200ff027b82 */ /* 0x000e240000000a00 */
[----:B0-----:R-:W-:-:S05]  /*06f0*/  IMAD.WIDE R4, R4, 0x4, R2 ;  /* 0x0000000404047825 */ /* 0x001fca00078e0202 */
[----:B------:R-:W-:Y:S01]  /*0700*/  STG.E desc[UR4][R4.64], R0 ;  /* 0x0000000004007986 */ /* 0x000fe2000c101904 */
[----:B------:R-:W-:Y:S05]  /*0710*/  EXIT ;  /* 0x000000000000794d */ /* 0x000fea0003800000 */
.L_x_10:
[----:B------:R-:W-:-:S00]  /*0720*/  BRA `(.L_x_10) ;  /* 0xfffffffc00fc7947 */ /* 0x000fc0000383ffff */
[----:B------:R-:W-:-:S00]  /*0730*/  NOP ;  /* 0x0000000000007918 */ /* 0x000fc00000000000 */
        /* <DEDUP_REMOVED lines=12> */
.L_x_11:


//--------------------- .nv.shared.reserved.0     --------------------------
	.section	.nv.shared.reserved.0,"aw",@nobits
	.weak		__nv_reservedSMEM_offset_0_alias
	.size		__nv_reservedSMEM_offset_0_alias, 0, 64
	.other		__nv_reservedSMEM_offset_0_alias,@"STO_CUDA_RESERVED_SHARED STV_DEFAULT"
__nv_reservedSMEM_offset_0_alias:
	.zero		0
	.zero		64


//--------------------- .nv.constant0._Z6gpuSumPiS_iii --------------------------
	.section	.nv.constant0._Z6gpuSumPiS_iii,"a",@progbits
	.sectionflags	@""
	.align	4
.nv.constant0._Z6gpuSumPiS_iii:
	.zero		924


//--------------------- SYMBOLS --------------------------

	.type		.nv.reservedSmem.offset0,@object
	.size		.nv.reservedSmem.offset0,0x4
